//
// Generated by NVIDIA NVVM Compiler
//
// Compiler Build ID: CL-36424714
// Cuda compilation tools, release 13.0, V13.0.88
// Based on NVVM 20.0.0
//

.version 9.0
.target sm_100
.address_size 64

	// .globl	_Z6matMuliPfS_S_

.visible .entry _Z6matMuliPfS_S_(
	.param .u32 _Z6matMuliPfS_S__param_0,
	.param .u64 .ptr .align 1 _Z6matMuliPfS_S__param_1,
	.param .u64 .ptr .align 1 _Z6matMuliPfS_S__param_2,
	.param .u64 .ptr .align 1 _Z6matMuliPfS_S__param_3
)
{
	.reg .pred 	%p<13>;
	.reg .b32 	%r<80>;
	.reg .b32 	%f<67>;
	.reg .b64 	%rd<48>;

	ld.param.u32 	%r44, [_Z6matMuliPfS_S__param_0];
	ld.param.u64 	%rd4, [_Z6matMuliPfS_S__param_1];
	ld.param.u64 	%rd5, [_Z6matMuliPfS_S__param_2];
	cvta.to.global.u64 	%rd1, %rd5;
	cvta.to.global.u64 	%rd2, %rd4;
	mov.u32 	%r45, %ctaid.x;
	mov.u32 	%r46, %ntid.x;
	mov.u32 	%r47, %tid.x;
	mad.lo.s32 	%r1, %r45, %r46, %r47;
	setp.ge.s32 	%p1, %r1, %r44;
	setp.lt.s32 	%p2, %r44, 1;
	or.pred  	%p3, %p1, %p2;
	@%p3 bra 	$L__BB0_14;
	mul.lo.s32 	%r2, %r1, %r44;
	add.s32 	%r3, %r44, -1;
	and.b32  	%r4, %r44, 7;
	and.b32  	%r5, %r44, 2147483640;
	neg.s32 	%r6, %r5;
	shl.b32 	%r7, %r44, 3;
	mul.lo.s32 	%r8, %r44, 3;
	mul.lo.s32 	%r9, %r44, 7;
	mov.b32 	%r66, 0;
$L__BB0_2:
	setp.lt.u32 	%p4, %r3, 7;
	mov.b32 	%r78, 0;
	mov.f32 	%f66, 0f00000000;
	@%p4 bra 	$L__BB0_5;
	add.s32 	%r75, %r44, %r66;
	shl.b32 	%r50, %r44, 1;
	add.s32 	%r74, %r50, %r66;
	add.s32 	%r73, %r8, %r66;
	shl.b32 	%r51, %r44, 2;
	add.s32 	%r72, %r51, %r66;
	mad.lo.s32 	%r71, %r44, 5, %r66;
	mad.lo.s32 	%r70, %r44, 6, %r66;
	add.s32 	%r69, %r9, %r66;
	mov.f32 	%f66, 0f00000000;
	mov.u32 	%r67, %r2;
	mov.u32 	%r68, %r66;
	mov.u32 	%r76, %r6;
$L__BB0_4:
	.pragma "nounroll";
	mul.wide.s32 	%rd6, %r67, 4;
	add.s64 	%rd7, %rd2, %rd6;
	ld.global.f32 	%f16, [%rd7];
	mul.wide.u32 	%rd8, %r68, 4;
	add.s64 	%rd9, %rd1, %rd8;
	ld.global.f32 	%f17, [%rd9];
	fma.rn.f32 	%f18, %f16, %f17, %f66;
	ld.global.f32 	%f19, [%rd7+4];
	mul.wide.u32 	%rd10, %r75, 4;
	add.s64 	%rd11, %rd1, %rd10;
	ld.global.f32 	%f20, [%rd11];
	fma.rn.f32 	%f21, %f19, %f20, %f18;
	ld.global.f32 	%f22, [%rd7+8];
	mul.wide.u32 	%rd12, %r74, 4;
	add.s64 	%rd13, %rd1, %rd12;
	ld.global.f32 	%f23, [%rd13];
	fma.rn.f32 	%f24, %f22, %f23, %f21;
	ld.global.f32 	%f25, [%rd7+12];
	mul.wide.u32 	%rd14, %r73, 4;
	add.s64 	%rd15, %rd1, %rd14;
	ld.global.f32 	%f26, [%rd15];
	fma.rn.f32 	%f27, %f25, %f26, %f24;
	ld.global.f32 	%f28, [%rd7+16];
	mul.wide.u32 	%rd16, %r72, 4;
	add.s64 	%rd17, %rd1, %rd16;
	ld.global.f32 	%f29, [%rd17];
	fma.rn.f32 	%f30, %f28, %f29, %f27;
	ld.global.f32 	%f31, [%rd7+20];
	mul.wide.u32 	%rd18, %r71, 4;
	add.s64 	%rd19, %rd1, %rd18;
	ld.global.f32 	%f32, [%rd19];
	fma.rn.f32 	%f33, %f31, %f32, %f30;
	ld.global.f32 	%f34, [%rd7+24];
	mul.wide.u32 	%rd20, %r70, 4;
	add.s64 	%rd21, %rd1, %rd20;
	ld.global.f32 	%f35, [%rd21];
	fma.rn.f32 	%f36, %f34, %f35, %f33;
	ld.global.f32 	%f37, [%rd7+28];
	mul.wide.u32 	%rd22, %r69, 4;
	add.s64 	%rd23, %rd1, %rd22;
	ld.global.f32 	%f38, [%rd23];
	fma.rn.f32 	%f66, %f37, %f38, %f36;
	add.s32 	%r76, %r76, 8;
	add.s32 	%r75, %r75, %r7;
	add.s32 	%r74, %r74, %r7;
	add.s32 	%r73, %r73, %r7;
	add.s32 	%r72, %r72, %r7;
	add.s32 	%r71, %r71, %r7;
	add.s32 	%r70, %r70, %r7;
	add.s32 	%r69, %r69, %r7;
	add.s32 	%r68, %r68, %r7;
	add.s32 	%r67, %r67, 8;
	setp.ne.s32 	%p5, %r76, 0;
	mov.u32 	%r78, %r5;
	@%p5 bra 	$L__BB0_4;
$L__BB0_5:
	setp.eq.s32 	%p6, %r4, 0;
	@%p6 bra 	$L__BB0_13;
	add.s32 	%r52, %r4, -1;
	setp.lt.u32 	%p7, %r52, 3;
	@%p7 bra 	$L__BB0_8;
	add.s32 	%r53, %r78, %r2;
	mul.wide.s32 	%rd24, %r53, 4;
	add.s64 	%rd25, %rd2, %rd24;
	ld.global.f32 	%f40, [%rd25];
	mad.lo.s32 	%r54, %r78, %r44, %r66;
	mul.wide.u32 	%rd26, %r54, 4;
	add.s64 	%rd27, %rd1, %rd26;
	ld.global.f32 	%f41, [%rd27];
	fma.rn.f32 	%f42, %f40, %f41, %f66;
	ld.global.f32 	%f43, [%rd25+4];
	add.s32 	%r55, %r54, %r44;
	mul.wide.u32 	%rd28, %r55, 4;
	add.s64 	%rd29, %rd1, %rd28;
	ld.global.f32 	%f44, [%rd29];
	fma.rn.f32 	%f45, %f43, %f44, %f42;
	ld.global.f32 	%f46, [%rd25+8];
	add.s32 	%r56, %r55, %r44;
	mul.wide.u32 	%rd30, %r56, 4;
	add.s64 	%rd31, %rd1, %rd30;
	ld.global.f32 	%f47, [%rd31];
	fma.rn.f32 	%f48, %f46, %f47, %f45;
	ld.global.f32 	%f49, [%rd25+12];
	add.s32 	%r57, %r56, %r44;
	mul.wide.u32 	%rd32, %r57, 4;
	add.s64 	%rd33, %rd1, %rd32;
	ld.global.f32 	%f50, [%rd33];
	fma.rn.f32 	%f66, %f49, %f50, %f48;
	add.s32 	%r78, %r78, 4;
$L__BB0_8:
	and.b32  	%r58, %r44, 3;
	setp.eq.s32 	%p8, %r58, 0;
	@%p8 bra 	$L__BB0_13;
	setp.eq.s32 	%p9, %r58, 1;
	@%p9 bra 	$L__BB0_11;
	add.s32 	%r59, %r78, %r2;
	mul.wide.s32 	%rd34, %r59, 4;
	add.s64 	%rd35, %rd2, %rd34;
	ld.global.f32 	%f52, [%rd35];
	mad.lo.s32 	%r60, %r78, %r44, %r66;
	mul.wide.u32 	%rd36, %r60, 4;
	add.s64 	%rd37, %rd1, %rd36;
	ld.global.f32 	%f53, [%rd37];
	fma.rn.f32 	%f54, %f52, %f53, %f66;
	ld.global.f32 	%f55, [%rd35+4];
	add.s32 	%r61, %r60, %r44;
	mul.wide.u32 	%rd38, %r61, 4;
	add.s64 	%rd39, %rd1, %rd38;
	ld.global.f32 	%f56, [%rd39];
	fma.rn.f32 	%f66, %f55, %f56, %f54;
	add.s32 	%r78, %r78, 2;
$L__BB0_11:
	and.b32  	%r62, %r44, 1;
	setp.eq.b32 	%p10, %r62, 1;
	not.pred 	%p11, %p10;
	@%p11 bra 	$L__BB0_13;
	add.s32 	%r63, %r78, %r2;
	mul.wide.s32 	%rd40, %r63, 4;
	add.s64 	%rd41, %rd2, %rd40;
	ld.global.f32 	%f57, [%rd41];
	mad.lo.s32 	%r64, %r78, %r44, %r66;
	mul.wide.u32 	%rd42, %r64, 4;
	add.s64 	%rd43, %rd1, %rd42;
	ld.global.f32 	%f58, [%rd43];
	fma.rn.f32 	%f66, %f57, %f58, %f66;
$L__BB0_13:
	ld.param.u64 	%rd47, [_Z6matMuliPfS_S__param_3];
	add.s32 	%r65, %r66, %r2;
	cvta.to.global.u64 	%rd44, %rd47;
	mul.wide.s32 	%rd45, %r65, 4;
	add.s64 	%rd46, %rd44, %rd45;
	st.global.f32 	[%rd46], %f66;
	add.s32 	%r66, %r66, 1;
	setp.ne.s32 	%p12, %r66, %r44;
	@%p12 bra 	$L__BB0_2;
$L__BB0_14:
	ret;

}


// ===== COMPILED SASS (sm_100) =====

	.target	sm_100

	.elftype	@"ET_EXEC"


//--------------------- .note.nv.tkinfo           --------------------------
	.section	.note.nv.tkinfo,"",@"SHT_NOTE"
	.sectionflags	@"SHF_NOTE_NV_TKINFO"
	.tkinfo
        /*0018*/ 	.word	0x00000002
        /*0030*/ 	.string	""
        /*0030*/ 	.string	"ptxas"
        /*0030*/ 	.string	"Cuda compilation tools, release 13.0, V13.0.88"
        /*0030*/ 	.string	"Build cuda_13.0.r13.0/compiler.36424714_0"
        /*0030*/ 	.string	"-arch sm_100 -m 64 "



//--------------------- .note.nv.cuinfo           --------------------------
	.section	.note.nv.cuinfo,"",@"SHT_NOTE"
	.sectionflags	@"SHF_NOTE_NV_CUINFO"
        /*0018*/ 	.short	0x0002
        /*001a*/ 	.short	0x0064
        /*001c*/ 	.short	0x0082
	.zero		2


//--------------------- .nv.info                  --------------------------
	.section	.nv.info,"",@"SHT_CUDA_INFO"
	.align	4


	//----- nvinfo : EIATTR_REGCOUNT
	.align		4
        /*0000*/ 	.byte	0x04, 0x2f
        /*0002*/ 	.short	(.L_1 - .L_0)
	.align		4
.L_0:
        /*0004*/ 	.word	index@(_Z6matMuliPfS_S_)
        /*0008*/ 	.word	0x00000020


	//----- nvinfo : EIATTR_FRAME_SIZE
	.align		4
.L_1:
        /*000c*/ 	.byte	0x04, 0x11
        /*000e*/ 	.short	(.L_3 - .L_2)
	.align		4
.L_2:
        /*0010*/ 	.word	index@(_Z6matMuliPfS_S_)
        /*0014*/ 	.word	0x00000000


	//----- nvinfo : EIATTR_MIN_STACK_SIZE
	.align		4
.L_3:
        /*0018*/ 	.byte	0x04, 0x12
        /*001a*/ 	.short	(.L_5 - .L_4)
	.align		4
.L_4:
        /*001c*/ 	.word	index@(_Z6matMuliPfS_S_)
        /*0020*/ 	.word	0x00000000
.L_5:


//--------------------- .nv.compat                --------------------------
	.section	.nv.compat,"",@"SHT_CUDA_COMPAT_INFO"
	.align	4
        /*0000*/ 	.byte	0x02, 0x09, 0x00, 0x00, 0x02, 0x02, 0x01, 0x00, 0x02, 0x05, 0x05, 0x00, 0x03, 0x07, 0x01, 0x01
        /*0010*/ 	.byte	0x02, 0x03, 0x00, 0x00, 0x02, 0x06, 0x01, 0x00, 0x04, 0x0b, 0x08, 0x00, 0x09, 0x00, 0x00, 0x00
        /*0020*/ 	.byte	0x00, 0x00, 0x00, 0x00


//--------------------- .nv.info._Z6matMuliPfS_S_ --------------------------
	.section	.nv.info._Z6matMuliPfS_S_,"",@"SHT_CUDA_INFO"
	.sectionflags	@""
	.align	4


	//----- nvinfo : EIATTR_CUDA_API_VERSION
	.align		4
        /*0000*/ 	.byte	0x04, 0x37
        /*0002*/ 	.short	(.L_7 - .L_6)
.L_6:
        /*0004*/ 	.word	0x00000082


	//----- nvinfo : EIATTR_KPARAM_INFO
	.align		4
.L_7:
        /*0008*/ 	.byte	0x04, 0x17
        /*000a*/ 	.short	(.L_9 - .L_8)
.L_8:
        /*000c*/ 	.word	0x00000000
        /*0010*/ 	.short	0x0003
        /*0012*/ 	.short	0x0018
        /*0014*/ 	.byte	0x00, 0xf5, 0x21, 0x00


	//----- nvinfo : EIATTR_KPARAM_INFO
	.align		4
.L_9:
        /*0018*/ 	.byte	0x04, 0x17
        /*001a*/ 	.short	(.L_11 - .L_10)
.L_10:
        /*001c*/ 	.word	0x00000000
        /*0020*/ 	.short	0x0002
        /*0022*/ 	.short	0x0010
        /*0024*/ 	.byte	0x00, 0xf5, 0x21, 0x00


	//----- nvinfo : EIATTR_KPARAM_INFO
	.align		4
.L_11:
        /*0028*/ 	.byte	0x04, 0x17
        /*002a*/ 	.short	(.L_13 - .L_12)
.L_12:
        /*002c*/ 	.word	0x00000000
        /*0030*/ 	.short	0x0001
        /*0032*/ 	.short	0x0008
        /*0034*/ 	.byte	0x00, 0xf5, 0x21, 0x00


	//----- nvinfo : EIATTR_KPARAM_INFO
	.align		4
.L_13:
        /*0038*/ 	.byte	0x04, 0x17
        /*003a*/ 	.short	(.L_15 - .L_14)
.L_14:
        /*003c*/ 	.word	0x00000000
        /*0040*/ 	.short	0x0000
        /*0042*/ 	.short	0x0000
        /*0044*/ 	.byte	0x00, 0xf0, 0x11, 0x00


	//----- nvinfo : EIATTR_SPARSE_MMA_MASK
	.align		4
.L_15:
        /*0048*/ 	.byte	0x03, 0x50
        /*004a*/ 	.short	0x0000


	//----- nvinfo : EIATTR_MAXREG_COUNT
	.align		4
        /*004c*/ 	.byte	0x03, 0x1b
        /*004e*/ 	.short	0x00ff


	//----- nvinfo : EIATTR_MERCURY_ISA_VERSION
	.align		4
        /*0050*/ 	.byte	0x03, 0x5f
        /*0052*/ 	.short	0x0101


	//----- nvinfo : EIATTR_VRC_CTA_INIT_COUNT
	.align		4
        /*0054*/ 	.byte	0x02, 0x4a
	.zero		1
	.zero		1


	//----- nvinfo : EIATTR_EXIT_INSTR_OFFSETS
	.align		4
        /*0058*/ 	.byte	0x04, 0x1c
        /*005a*/ 	.short	(.L_17 - .L_16)


	//   ....[0]....
.L_16:
        /*005c*/ 	.word	0x00000080


	//   ....[1]....
        /*0060*/ 	.word	0x00000950


	//----- nvinfo : EIATTR_CBANK_PARAM_SIZE
	.align		4
.L_17:
        /*0064*/ 	.byte	0x03, 0x19
        /*0066*/ 	.short	0x0020


	//----- nvinfo : EIATTR_PARAM_CBANK
	.align		4
        /*0068*/ 	.byte	0x04, 0x0a
        /*006a*/ 	.short	(.L_19 - .L_18)
	.align		4
.L_18:
        /*006c*/ 	.word	index@(.nv.constant0._Z6matMuliPfS_S_)
        /*0070*/ 	.short	0x0380
        /*0072*/ 	.short	0x0020


	//----- nvinfo : EIATTR_SW_WAR
	.align		4
.L_19:
        /*0074*/ 	.byte	0x04, 0x36
        /*0076*/ 	.short	(.L_21 - .L_20)
.L_20:
        /*0078*/ 	.word	0x00000008
.L_21:


//--------------------- .nv.callgraph             --------------------------
	.section	.nv.callgraph,"",@"SHT_CUDA_CALLGRAPH"
	.align	4
	.sectionentsize	8
	.align		4
        /*0000*/ 	.word	0x00000000
	.align		4
        /*0004*/ 	.word	0xffffffff
	.align		4
        /*0008*/ 	.word	0x00000000
	.align		4
        /*000c*/ 	.word	0xfffffffe
	.align		4
        /*0010*/ 	.word	0x00000000
	.align		4
        /*0014*/ 	.word	0xfffffffd
	.align		4
        /*0018*/ 	.word	0x00000000
	.align		4
        /*001c*/ 	.word	0xfffffffc


//--------------------- .text._Z6matMuliPfS_S_    --------------------------
	.section	.text._Z6matMuliPfS_S_,"ax",@progbits
	.align	128
        .global         _Z6matMuliPfS_S_
        .type           _Z6matMuliPfS_S_,@function
        .size           _Z6matMuliPfS_S_,(.L_x_6 - _Z6matMuliPfS_S_)
        .other          _Z6matMuliPfS_S_,@"STO_CUDA_ENTRY STV_DEFAULT"
_Z6matMuliPfS_S_:
.text._Z6matMuliPfS_S_:
[----:B------:R-:W-:Y:S01]  /*0000*/  LDC R1, c[0x0][0x37c] ;  /* 0x0000df00ff017b82 */ /* 0x000fe20000000800 */
[----:B------:R-:W0:Y:S07]  /*0010*/  S2R R3, SR_TID.X ;  /* 0x0000000000037919 */ /* 0x000e2e0000002100 */
[----:B------:R-:W0:Y:S08]  /*0020*/  S2UR UR4, SR_CTAID.X ;  /* 0x00000000000479c3 */ /* 0x000e300000002500 */
[----:B------:R-:W0:Y:S08]  /*0030*/  LDC R2, c[0x0][0x360] ;  /* 0x0000d800ff027b82 */ /* 0x000e300000000800 */
[----:B------:R-:W1:Y:S01]  /*0040*/  LDC R5, c[0x0][0x380] ;  /* 0x0000e000ff057b82 */ /* 0x000e620000000800 */
[----:B0-----:R-:W-:Y:S01]  /*0050*/  IMAD R2, R2, UR4, R3 ;  /* 0x0000000402027c24 */ /* 0x001fe2000f8e0203 */
[----:B-1----:R-:W-:-:S04]  /*0060*/  ISETP.GE.AND P0, PT, R5, 0x1, PT ;  /* 0x000000010500780c */ /* 0x002fc80003f06270 */
[----:B------:R-:W-:-:S13]  /*0070*/  ISETP.GE.OR P0, PT, R2, R5, !P0 ;  /* 0x000000050200720c */ /* 0x000fda0004706670 */
[----:B------:R-:W-:Y:S05]  /*0080*/  @P0 EXIT ;  /* 0x000000000000094d */ /* 0x000fea0003800000 */
[C---:B------:R-:W-:Y:S01]  /*0090*/  IADD3 R0, PT, PT, R5.reuse, -0x1, RZ ;  /* 0xffffffff05007810 */ /* 0x040fe20007ffe0ff */
[----:B------:R-:W-:Y:S01]  /*00a0*/  IMAD R2, R2, R5, RZ ;  /* 0x0000000502027224 */ /* 0x000fe200078e02ff */
[C---:B------:R-:W-:Y:S01]  /*00b0*/  LOP3.LUT R3, R5.reuse, 0x7, RZ, 0xc0, !PT ;  /* 0x0000000705037812 */ /* 0x040fe200078ec0ff */
[----:B------:R-:W0:Y:S01]  /*00c0*/  LDCU.64 UR4, c[0x0][0x358] ;  /* 0x00006b00ff0477ac */ /* 0x000e220008000a00 */
[----:B------:R-:W-:Y:S02]  /*00d0*/  ISETP.GE.U32.AND P0, PT, R0, 0x7, PT ;  /* 0x000000070000780c */ /* 0x000fe40003f06070 */
[----:B------:R-:W-:Y:S01]  /*00e0*/  LOP3.LUT R0, R5, 0x7ffffff8, RZ, 0xc0, !PT ;  /* 0x7ffffff805007812 */ /* 0x000fe200078ec0ff */
[----:B------:R-:W-:-:S03]  /*00f0*/  HFMA2 R5, -RZ, RZ, 0, 0 ;  /* 0x00000000ff057431 */ /* 0x000fc600000001ff */
[----:B------:R-:W-:-:S07]  /*0100*/  IADD3 R4, PT, PT, -R0, RZ, RZ ;  /* 0x000000ff00047210 */ /* 0x000fce0007ffe1ff */
.L_x_4:
[----:B-1----:R-:W-:Y:S02]  /*0110*/  MOV R6, RZ ;  /* 0x000000ff00067202 */ /* 0x002fe40000000f00 */
[----:B------:R-:W-:Y:S01]  /*0120*/  MOV R16, RZ ;  /* 0x000000ff00107202 */ /* 0x000fe20000000f00 */
[----:B------:R-:W-:Y:S06]  /*0130*/  @!P0 BRA `(.L_x_0) ;  /* 0x0000000000f08947 */ /* 0x000fec0003800000 */
[----:B------:R-:W1:Y:S01]  /*0140*/  LDC R8, c[0x0][0x380] ;  /* 0x0000e000ff087b82 */ /* 0x000e620000000800 */
[----:B------:R-:W-:Y:S02]  /*0150*/  MOV R16, RZ ;  /* 0x000000ff00107202 */ /* 0x000fe40000000f00 */
[----:B------:R-:W-:Y:S02]  /*0160*/  MOV R9, R2 ;  /* 0x0000000200097202 */ /* 0x000fe40000000f00 */
[-C--:B------:R-:W-:Y:S02]  /*0170*/  MOV R7, R5.reuse ;  /* 0x0000000500077202 */ /* 0x080fe40000000f00 */
[----:B------:R-:W-:Y:S02]  /*0180*/  MOV R10, R4 ;  /* 0x00000004000a7202 */ /* 0x000fe40000000f00 */
[----:B-1----:R-:W-:Y:S01]  /*0190*/  IADD3 R11, PT, PT, R5, R8, RZ ;  /* 0x00000008050b7210 */ /* 0x002fe20007ffe0ff */
[C-C-:B------:R-:W-:Y:S01]  /*01a0*/  IMAD R25, R8.reuse, 0x3, R5.reuse ;  /* 0x0000000308197824 */ /* 0x140fe200078e0205 */
[CC--:B------:R-:W-:Y:S01]  /*01b0*/  LEA R6, R8.reuse, R5.reuse, 0x1 ;  /* 0x0000000508067211 */ /* 0x0c0fe200078e08ff */
[C-C-:B------:R-:W-:Y:S01]  /*01c0*/  IMAD R29, R8.reuse, 0x5, R5.reuse ;  /* 0x00000005081d7824 */ /* 0x140fe200078e0205 */
[C---:B------:R-:W-:Y:S01]  /*01d0*/  LEA R27, R8.reuse, R5, 0x2 ;  /* 0x00000005081b7211 */ /* 0x040fe200078e10ff */
[----:B------:R-:W-:-:S02]  /*01e0*/  IMAD R24, R8, 0x6, R5 ;  /* 0x0000000608187824 */ /* 0x000fc400078e0205 */
[----:B------:R-:W-:-:S07]  /*01f0*/  IMAD R26, R8, 0x7, R5 ;  /* 0x00000007081a7824 */ /* 0x000fce00078e0205 */
.L_x_1:
[----:B------:R-:W1:Y:S08]  /*0200*/  LDC.64 R14, c[0x0][0x390] ;  /* 0x0000e400ff0e7b82 */ /* 0x000e700000000a00 */
[----:B------:R-:W2:Y:S01]  /*0210*/  LDC.64 R12, c[0x0][0x388] ;  /* 0x0000e200ff0c7b82 */ /* 0x000ea20000000a00 */
[----:B-1----:R-:W-:-:S06]  /*0220*/  IMAD.WIDE.U32 R18, R7, 0x4, R14 ;  /* 0x0000000407127825 */ /* 0x002fcc00078e000e */
[----:B0-----:R-:W3:Y:S01]  /*0230*/  LDG.E R18, desc[UR4][R18.64] ;  /* 0x0000000412127981 */ /* 0x001ee2000c1e1900 */
[----:B--2---:R-:W-:-:S05]  /*0240*/  IMAD.WIDE R12, R9, 0x4, R12 ;  /* 0x00000004090c7825 */ /* 0x004fca00078e020c */
[----:B------:R-:W3:Y:S01]  /*0250*/  LDG.E R17, desc[UR4][R12.64] ;  /* 0x000000040c117981 */ /* 0x000ee2000c1e1900 */
[----:B------:R-:W-:-:S03]  /*0260*/  IMAD.WIDE.U32 R22, R11, 0x4, R14 ;  /* 0x000000040b167825 */ /* 0x000fc600078e000e */
[----:B------:R-:W2:Y:S01]  /*0270*/  LDG.E R19, desc[UR4][R12.64+0x8] ;  /* 0x000008040c137981 */ /* 0x000ea2000c1e1900 */
[----:B------:R-:W-:-:S03]  /*0280*/  IMAD.WIDE.U32 R20, R6, 0x4, R14 ;  /* 0x0000000406147825 */ /* 0x000fc600078e000e */
[----:B------:R-:W4:Y:S04]  /*0290*/  LDG.E R22, desc[UR4][R22.64] ;  /* 0x0000000416167981 */ /* 0x000f28000c1e1900 */
[----:B------:R-:W2:Y:S04]  /*02a0*/  LDG.E R20, desc[UR4][R20.64] ;  /* 0x0000000414147981 */ /* 0x000ea8000c1e1900 */
[----:B------:R-:W5:Y:S01]  /*02b0*/  LDG.E R23, desc[UR4][R12.64+0x10] ;  /* 0x000010040c177981 */ /* 0x000f62000c1e1900 */
[----:B---3--:R-:W-:-:S03]  /*02c0*/  FFMA R17, R17, R18, R16 ;  /* 0x0000001211117223 */ /* 0x008fc60000000010 */
[----:B------:R-:W4:Y:S02]  /*02d0*/  LDG.E R16, desc[UR4][R12.64+0x4] ;  /* 0x000004040c107981 */ /* 0x000f24000c1e1900 */
[----:B----4-:R-:W-:Y:S01]  /*02e0*/  FFMA R28, R16, R22, R17 ;  /* 0x00000016101c7223 */ /* 0x010fe20000000011 */
[----:B------:R-:W-:-:S04]  /*02f0*/  IMAD.WIDE.U32 R16, R25, 0x4, R14 ;  /* 0x0000000419107825 */ /* 0x000fc800078e000e */
[----:B--2---:R-:W-:Y:S01]  /*0300*/  FFMA R28, R19, R20, R28 ;  /* 0x00000014131c7223 */ /* 0x004fe2000000001c */
[--C-:B------:R-:W-:Y:S01]  /*0310*/  IMAD.WIDE.U32 R18, R27, 0x4, R14.reuse ;  /* 0x000000041b127825 */ /* 0x100fe200078e000e */
[----:B------:R-:W2:Y:S05]  /*0320*/  LDG.E R16, desc[UR4][R16.64] ;  /* 0x0000000410107981 */ /* 0x000eaa000c1e1900 */
[----:B------:R-:W5:Y:S04]  /*0330*/  LDG.E R18, desc[UR4][R18.64] ;  /* 0x0000000412127981 */ /* 0x000f68000c1e1900 */
[----:B------:R-:W2:Y:S01]  /*0340*/  LDG.E R17, desc[UR4][R12.64+0xc] ;  /* 0x00000c040c117981 */ /* 0x000ea2000c1e1900 */
[----:B------:R-:W-:-:S03]  /*0350*/  IMAD.WIDE.U32 R20, R29, 0x4, R14 ;  /* 0x000000041d147825 */ /* 0x000fc600078e000e */
[----:B------:R-:W3:Y:S04]  /*0360*/  LDG.E R19, desc[UR4][R12.64+0x1c] ;  /* 0x00001c040c137981 */ /* 0x000ee8000c1e1900 */
[----:B------:R-:W4:Y:S01]  /*0370*/  LDG.E R20, desc[UR4][R20.64] ;  /* 0x0000000414147981 */ /* 0x000f22000c1e1900 */
[----:B--2---:R-:W-:-:S03]  /*0380*/  FFMA R28, R17, R16, R28 ;  /* 0x00000010111c7223 */ /* 0x004fc6000000001c */
[----:B------:R-:W4:Y:S01]  /*0390*/  LDG.E R17, desc[UR4][R12.64+0x14] ;  /* 0x000014040c117981 */ /* 0x000f22000c1e1900 */
[----:B-----5:R-:W-:Y:S01]  /*03a0*/  FFMA R28, R23, R18, R28 ;  /* 0x00000012171c7223 */ /* 0x020fe2000000001c */
[--C-:B------:R-:W-:Y:S02]  /*03b0*/  IMAD.WIDE.U32 R22, R24, 0x4, R14.reuse ;  /* 0x0000000418167825 */ /* 0x100fe400078e000e */
[----:B------:R-:W2:Y:S02]  /*03c0*/  LDG.E R16, desc[UR4][R12.64+0x18] ;  /* 0x000018040c107981 */ /* 0x000ea4000c1e1900 */
[----:B------:R-:W-:Y:S02]  /*03d0*/  IMAD.WIDE.U32 R14, R26, 0x4, R14 ;  /* 0x000000041a0e7825 */ /* 0x000fe400078e000e */
[----:B------:R-:W2:Y:S04]  /*03e0*/  LDG.E R22, desc[UR4][R22.64] ;  /* 0x0000000416167981 */ /* 0x000ea8000c1e1900 */
[----:B------:R-:W3:Y:S01]  /*03f0*/  LDG.E R14, desc[UR4][R14.64] ;  /* 0x000000040e0e7981 */ /* 0x000ee2000c1e1900 */
[----:B------:R-:W-:-:S04]  /*0400*/  IADD3 R10, PT, PT, R10, 0x8, RZ ;  /* 0x000000080a0a7810 */ /* 0x000fc80007ffe0ff */
[----:B------:R-:W-:Y:S01]  /*0410*/  ISETP.NE.AND P1, PT, R10, RZ, PT ;  /* 0x000000ff0a00720c */ /* 0x000fe20003f25270 */
[C---:B------:R-:W-:Y:S01]  /*0420*/  IMAD R27, R8.reuse, 0x8, R27 ;  /* 0x00000008081b7824 */ /* 0x040fe200078e021b */
[C---:B------:R-:W-:Y:S02]  /*0430*/  LEA R11, R8.reuse, R11, 0x3 ;  /* 0x0000000b080b7211 */ /* 0x040fe400078e18ff */
[C---:B------:R-:W-:Y:S02]  /*0440*/  LEA R6, R8.reuse, R6, 0x3 ;  /* 0x0000000608067211 */ /* 0x040fe400078e18ff */
[C---:B------:R-:W-:Y:S02]  /*0450*/  LEA R25, R8.reuse, R25, 0x3 ;  /* 0x0000001908197211 */ /* 0x040fe400078e18ff */
[C---:B------:R-:W-:Y:S02]  /*0460*/  LEA R29, R8.reuse, R29, 0x3 ;  /* 0x0000001d081d7211 */ /* 0x040fe400078e18ff */
[----:B------:R-:W-:-:S02]  /*0470*/  LEA R24, R8, R24, 0x3 ;  /* 0x0000001808187211 */ /* 0x000fc400078e18ff */
[C---:B------:R-:W-:Y:S02]  /*0480*/  LEA R26, R8.reuse, R26, 0x3 ;  /* 0x0000001a081a7211 */ /* 0x040fe400078e18ff */
[----:B------:R-:W-:Y:S02]  /*0490*/  LEA R7, R8, R7, 0x3 ;  /* 0x0000000708077211 */ /* 0x000fe400078e18ff */
[----:B------:R-:W-:Y:S01]  /*04a0*/  IADD3 R9, PT, PT, R9, 0x8, RZ ;  /* 0x0000000809097810 */ /* 0x000fe20007ffe0ff */
[----:B----4-:R-:W-:-:S04]  /*04b0*/  FFMA R17, R17, R20, R28 ;  /* 0x0000001411117223 */ /* 0x010fc8000000001c */
[----:B--2---:R-:W-:-:S04]  /*04c0*/  FFMA R16, R16, R22, R17 ;  /* 0x0000001610107223 */ /* 0x004fc80000000011 */
[----:B---3--:R-:W-:Y:S01]  /*04d0*/  FFMA R16, R19, R14, R16 ;  /* 0x0000000e13107223 */ /* 0x008fe20000000010 */
[----:B------:R-:W-:Y:S06]  /*04e0*/  @P1 BRA `(.L_x_1) ;  /* 0xfffffffc00441947 */ /* 0x000fec000383ffff */
[----:B------:R-:W-:-:S07]  /*04f0*/  MOV R6, R0 ;  /* 0x0000000000067202 */ /* 0x000fce0000000f00 */
.L_x_0:
[----:B------:R-:W-:-:S13]  /*0500*/  ISETP.NE.AND P1, PT, R3, RZ, PT ;  /* 0x000000ff0300720c */ /* 0x000fda0003f25270 */
[----:B------:R-:W-:Y:S05]  /*0510*/  @!P1 BRA `(.L_x_2) ;  /* 0x0000000000ec9947 */ /* 0x000fea0003800000 */
[----:B------:R-:W1:Y:S01]  /*0520*/  LDC R7, c[0x0][0x380] ;  /* 0x0000e000ff077b82 */ /* 0x000e620000000800 */
[----:B------:R-:W-:-:S04]  /*0530*/  IADD3 R8, PT, PT, R3, -0x1, RZ ;  /* 0xffffffff03087810 */ /* 0x000fc80007ffe0ff */
[----:B------:R-:W-:Y:S02]  /*0540*/  ISETP.GE.U32.AND P1, PT, R8, 0x3, PT ;  /* 0x000000030800780c */ /* 0x000fe40003f26070 */
[----:B-1----:R-:W-:-:S11]  /*0550*/  LOP3.LUT P2, R21, R7, 0x3, RZ, 0xc0, !PT ;  /* 0x0000000307157812 */ /* 0x002fd6000784c0ff */
[----:B------:R-:W-:Y:S05]  /*0560*/  @!P1 BRA `(.L_x_3) ;  /* 0x0000000000689947 */ /* 0x000fea0003800000 */
[----:B------:R-:W1:Y:S01]  /*0570*/  LDCU UR6, c[0x0][0x380] ;  /* 0x00007000ff0677ac */ /* 0x000e620008000800 */
[----:B------:R-:W2:Y:S01]  /*0580*/  LDC.64 R8, c[0x0][0x390] ;  /* 0x0000e400ff087b82 */ /* 0x000ea20000000a00 */
[----:B------:R-:W-:-:S07]  /*0590*/  IADD3 R13, PT, PT, R2, R6, RZ ;  /* 0x00000006020d7210 */ /* 0x000fce0007ffe0ff */
[----:B------:R-:W3:Y:S01]  /*05a0*/  LDC.64 R10, c[0x0][0x388] ;  /* 0x0000e200ff0a7b82 */ /* 0x000ee20000000a00 */
[----:B-1----:R-:W-:-:S04]  /*05b0*/  IMAD R19, R6, UR6, R5 ;  /* 0x0000000606137c24 */ /* 0x002fc8000f8e0205 */
[C---:B------:R-:W-:Y:S02]  /*05c0*/  VIADD R15, R19.reuse, UR6 ;  /* 0x00000006130f7c36 */ /* 0x040fe40008000000 */
[----:B--2---:R-:W-:-:S03]  /*05d0*/  IMAD.WIDE.U32 R18, R19, 0x4, R8 ;  /* 0x0000000413127825 */ /* 0x004fc600078e0008 */
[----:B------:R-:W-:-:S03]  /*05e0*/  IADD3 R23, PT, PT, R15, UR6, RZ ;  /* 0x000000060f177c10 */ /* 0x000fc6000fffe0ff */
[----:B0-----:R-:W2:Y:S01]  /*05f0*/  LDG.E R18, desc[UR4][R18.64] ;  /* 0x0000000412127981 */ /* 0x001ea2000c1e1900 */
[----:B---3--:R-:W-:-:S04]  /*0600*/  IMAD.WIDE R10, R13, 0x4, R10 ;  /* 0x000000040d0a7825 */ /* 0x008fc800078e020a */
[--C-:B------:R-:W-:Y:S01]  /*0610*/  IMAD.WIDE.U32 R12, R15, 0x4, R8.reuse ;  /* 0x000000040f0c7825 */ /* 0x100fe200078e0008 */
[----:B------:R-:W2:Y:S03]  /*0620*/  LDG.E R17, desc[UR4][R10.64] ;  /* 0x000000040a117981 */ /* 0x000ea6000c1e1900 */
[C-C-:B------:R-:W-:Y:S01]  /*0630*/  IMAD.WIDE.U32 R14, R23.reuse, 0x4, R8.reuse ;  /* 0x00000004170e7825 */ /* 0x140fe200078e0008 */
[----:B------:R-:W-:Y:S01]  /*0640*/  IADD3 R23, PT, PT, R23, UR6, RZ ;  /* 0x0000000617177c10 */ /* 0x000fe2000fffe0ff */
[----:B------:R-:W3:Y:S04]  /*0650*/  LDG.E R12, desc[UR4][R12.64] ;  /* 0x000000040c0c7981 */ /* 0x000ee8000c1e1900 */
[----:B------:R-:W3:Y:S01]  /*0660*/  LDG.E R20, desc[UR4][R10.64+0x4] ;  /* 0x000004040a147981 */ /* 0x000ee2000c1e1900 */
[----:B------:R-:W-:-:S03]  /*0670*/  IMAD.WIDE.U32 R8, R23, 0x4, R8 ;  /* 0x0000000417087825 */ /* 0x000fc600078e0008 */
[----:B------:R-:W4:Y:S04]  /*0680*/  LDG.E R14, desc[UR4][R14.64] ;  /* 0x000000040e0e7981 */ /* 0x000f28000c1e1900 */
[----:B------:R-:W4:Y:S04]  /*0690*/  LDG.E R22, desc[UR4][R10.64+0x8] ;  /* 0x000008040a167981 */ /* 0x000f28000c1e1900 */
[----:B------:R-:W5:Y:S04]  /*06a0*/  LDG.E R24, desc[UR4][R10.64+0xc] ;  /* 0x00000c040a187981 */ /* 0x000f68000c1e1900 */
[----:B------:R-:W5:Y:S01]  /*06b0*/  LDG.E R8, desc[UR4][R8.64] ;  /* 0x0000000408087981 */ /* 0x000f62000c1e1900 */
[----:B------:R-:W-:Y:S01]  /*06c0*/  IADD3 R6, PT, PT, R6, 0x4, RZ ;  /* 0x0000000406067810 */ /* 0x000fe20007ffe0ff */
[----:B--2---:R-:W-:-:S04]  /*06d0*/  FFMA R17, R17, R18, R16 ;  /* 0x0000001211117223 */ /* 0x004fc80000000010 */
[----:B---3--:R-:W-:-:S04]  /*06e0*/  FFMA R17, R20, R12, R17 ;  /* 0x0000000c14117223 */ /* 0x008fc80000000011 */
[----:B----4-:R-:W-:-:S04]  /*06f0*/  FFMA R17, R22, R14, R17 ;  /* 0x0000000e16117223 */ /* 0x010fc80000000011 */
[----:B-----5:R-:W-:-:S07]  /*0700*/  FFMA R16, R24, R8, R17 ;  /* 0x0000000818107223 */ /* 0x020fce0000000011 */
.L_x_3:
[----:B------:R-:W-:Y:S05]  /*0710*/  @!P2 BRA `(.L_x_2) ;  /* 0x00000000006ca947 */ /* 0x000fea0003800000 */
[----:B------:R-:W-:Y:S02]  /*0720*/  ISETP.NE.AND P1, PT, R21, 0x1, PT ;  /* 0x000000011500780c */ /* 0x000fe40003f25270 */
[----:B------:R-:W-:-:S04]  /*0730*/  LOP3.LUT R8, R7, 0x1, RZ, 0xc0, !PT ;  /* 0x0000000107087812 */ /* 0x000fc800078ec0ff */
[----:B------:R-:W-:-:S07]  /*0740*/  ISETP.NE.U32.AND P2, PT, R8, 0x1, PT ;  /* 0x000000010800780c */ /* 0x000fce0003f45070 */
[----:B------:R-:W1:Y:S01]  /*0750*/  @P1 LDC.64 R18, c[0x0][0x390] ;  /* 0x0000e400ff121b82 */ /* 0x000e620000000a00 */
[-CC-:B------:R-:W-:Y:S01]  /*0760*/  @P1 IMAD R12, R6, R7.reuse, R5.reuse ;  /* 0x00000007060c1224 */ /* 0x180fe200078e0205 */
[----:B------:R-:W-:Y:S02]  /*0770*/  @P1 IADD3 R17, PT, PT, R2, R6, RZ ;  /* 0x0000000602111210 */ /* 0x000fe40007ffe0ff */
[----:B------:R-:W-:Y:S02]  /*0780*/  @P1 IADD3 R6, PT, PT, R6, 0x2, RZ ;  /* 0x0000000206061810 */ /* 0x000fe40007ffe0ff */
[-C--:B------:R-:W-:Y:S02]  /*0790*/  @P1 IADD3 R21, PT, PT, R12, R7.reuse, RZ ;  /* 0x000000070c151210 */ /* 0x080fe40007ffe0ff */
[----:B------:R-:W2:Y:S01]  /*07a0*/  @P1 LDC.64 R14, c[0x0][0x388] ;  /* 0x0000e200ff0e1b82 */ /* 0x000ea20000000a00 */
[----:B------:R-:W-:-:S07]  /*07b0*/  @!P2 IMAD R7, R6, R7, R5 ;  /* 0x000000070607a224 */ /* 0x000fce00078e0205 */
[----:B------:R-:W3:Y:S08]  /*07c0*/  @!P2 LDC.64 R8, c[0x0][0x388] ;  /* 0x0000e200ff08ab82 */ /* 0x000ef00000000a00 */
[----:B------:R-:W4:Y:S01]  /*07d0*/  @!P2 LDC.64 R10, c[0x0][0x390] ;  /* 0x0000e400ff0aab82 */ /* 0x000f220000000a00 */
[----:B-1----:R-:W-:-:S04]  /*07e0*/  @P1 IMAD.WIDE.U32 R12, R12, 0x4, R18 ;  /* 0x000000040c0c1825 */ /* 0x002fc800078e0012 */
[----:B------:R-:W-:Y:S02]  /*07f0*/  @P1 IMAD.WIDE.U32 R18, R21, 0x4, R18 ;  /* 0x0000000415121825 */ /* 0x000fe400078e0012 */
[----:B0-----:R-:W5:Y:S02]  /*0800*/  @P1 LDG.E R12, desc[UR4][R12.64] ;  /* 0x000000040c0c1981 */ /* 0x001f64000c1e1900 */
[----:B--2---:R-:W-:Y:S01]  /*0810*/  @P1 IMAD.WIDE R14, R17, 0x4, R14 ;  /* 0x00000004110e1825 */ /* 0x004fe200078e020e */
[----:B------:R-:W-:Y:S01]  /*0820*/  @!P2 IADD3 R17, PT, PT, R2, R6, RZ ;  /* 0x000000060211a210 */ /* 0x000fe20007ffe0ff */
[----:B------:R-:W2:Y:S04]  /*0830*/  @P1 LDG.E R18, desc[UR4][R18.64] ;  /* 0x0000000412121981 */ /* 0x000ea8000c1e1900 */
[----:B------:R-:W5:Y:S01]  /*0840*/  @P1 LDG.E R21, desc[UR4][R14.64] ;  /* 0x000000040e151981 */ /* 0x000f62000c1e1900 */
[----:B---3--:R-:W-:-:S03]  /*0850*/  @!P2 IMAD.WIDE R8, R17, 0x4, R8 ;  /* 0x000000041108a825 */ /* 0x008fc600078e0208 */
[----:B------:R-:W2:Y:S04]  /*0860*/  @P1 LDG.E R6, desc[UR4][R14.64+0x4] ;  /* 0x000004040e061981 */ /* 0x000ea8000c1e1900 */
[----:B------:R-:W3:Y:S01]  /*0870*/  @!P2 LDG.E R9, desc[UR4][R8.64] ;  /* 0x000000040809a981 */ /* 0x000ee2000c1e1900 */
[----:B----4-:R-:W-:-:S06]  /*0880*/  @!P2 IMAD.WIDE.U32 R10, R7, 0x4, R10 ;  /* 0x00000004070aa825 */ /* 0x010fcc00078e000a */
[----:B------:R-:W3:Y:S01]  /*0890*/  @!P2 LDG.E R10, desc[UR4][R10.64] ;  /* 0x000000040a0aa981 */ /* 0x000ee2000c1e1900 */
[----:B-----5:R-:W-:-:S04]  /*08a0*/  @P1 FFMA R21, R21, R12, R16 ;  /* 0x0000000c15151223 */ /* 0x020fc80000000010 */
[----:B--2---:R-:W-:-:S04]  /*08b0*/  @P1 FFMA R16, R6, R18, R21 ;  /* 0x0000001206101223 */ /* 0x004fc80000000015 */
[----:B---3--:R-:W-:-:S07]  /*08c0*/  @!P2 FFMA R16, R9, R10, R16 ;  /* 0x0000000a0910a223 */ /* 0x008fce0000000010 */
.L_x_2:
[----:B------:R-:W1:Y:S01]  /*08d0*/  LDCU UR6, c[0x0][0x380] ;  /* 0x00007000ff0677ac */ /* 0x000e620008000800 */
[----:B------:R-:W2:Y:S01]  /*08e0*/  LDC.64 R6, c[0x0][0x398] ;  /* 0x0000e600ff067b82 */ /* 0x000ea20000000a00 */
[----:B------:R-:W-:Y:S02]  /*08f0*/  IADD3 R9, PT, PT, R2, R5, RZ ;  /* 0x0000000502097210 */ /* 0x000fe40007ffe0ff */
[----:B------:R-:W-:-:S04]  /*0900*/  IADD3 R5, PT, PT, R5, 0x1, RZ ;  /* 0x0000000105057810 */ /* 0x000fc80007ffe0ff */
[----:B-1----:R-:W-:Y:S01]  /*0910*/  ISETP.NE.AND P1, PT, R5, UR6, PT ;  /* 0x0000000605007c0c */ /* 0x002fe2000bf25270 */
[----:B--2---:R-:W-:-:S05]  /*0920*/  IMAD.WIDE R6, R9, 0x4, R6 ;  /* 0x0000000409067825 */ /* 0x004fca00078e0206 */
[----:B0-----:R1:W-:Y:S07]  /*0930*/  STG.E desc[UR4][R6.64], R16 ;  /* 0x0000001006007986 */ /* 0x0013ee000c101904 */
[----:B------:R-:W-:Y:S05]  /*0940*/  @P1 BRA `(.L_x_4) ;  /* 0xfffffff400f01947 */ /* 0x000fea000383ffff */
[----:B------:R-:W-:Y:S05]  /*0950*/  EXIT ;  /* 0x000000000000794d */ /* 0x000fea0003800000 */
.L_x_5:
[----:B------:R-:W-:-:S00]  /*0960*/  BRA `(.L_x_5) ;  /* 0xfffffffc00fc7947 */ /* 0x000fc0000383ffff */
[----:B------:R-:W-:-:S00]  /*0970*/  NOP ;  /* 0x0000000000007918 */ /* 0x000fc00000000000 */
        /* <DEDUP_REMOVED lines=8> */
.L_x_6:


//--------------------- .nv.shared.reserved.0     --------------------------
	.section	.nv.shared.reserved.0,"aw",@nobits
	.weak		__nv_reservedSMEM_offset_0_alias
	.size		__nv_reservedSMEM_offset_0_alias, 0, 64
	.other		__nv_reservedSMEM_offset_0_alias,@"STO_CUDA_RESERVED_SHARED STV_DEFAULT"
__nv_reservedSMEM_offset_0_alias:
	.zero		0
	.zero		64


//--------------------- .nv.constant0._Z6matMuliPfS_S_ --------------------------
	.section	.nv.constant0._Z6matMuliPfS_S_,"a",@progbits
	.sectionflags	@""
	.align	4
.nv.constant0._Z6matMuliPfS_S_:
	.zero		928


//--------------------- SYMBOLS --------------------------

	.type		.nv.reservedSmem.offset0,@object
	.size		.nv.reservedSmem.offset0,0x4
